//
// Generated by NVIDIA NVVM Compiler
//
// Compiler Build ID: CL-36424714
// Cuda compilation tools, release 13.0, V13.0.88
// Based on NVVM 20.0.0
//

.version 9.0
.target sm_100
.address_size 64

	// .globl	_Z19printHello_from_gpuv
.extern .func  (.param .b32 func_retval0) vprintf
(
	.param .b64 vprintf_param_0,
	.param .b64 vprintf_param_1
)
;
.global .align 1 .b8 $str[7] = {104, 101, 108, 108, 111, 10};

.visible .entry _Z19printHello_from_gpuv()
{
	.reg .b32 	%r<3>;
	.reg .b64 	%rd<3>;

	mov.u64 	%rd1, $str;
	cvta.global.u64 	%rd2, %rd1;
	{ // callseq 0, 0
	.param .b64 param0;
	st.param.b64 	[param0], %rd2;
	.param .b64 param1;
	st.param.b64 	[param1], 0;
	.param .b32 retval0;
	call.uni (retval0), 
	vprintf, 
	(
	param0, 
	param1
	);
	ld.param.b32 	%r1, [retval0];
	} // callseq 0
	ret;

}


// ===== COMPILED SASS (sm_100) =====

	.target	sm_100

	.elftype	@"ET_EXEC"


//--------------------- .note.nv.tkinfo           --------------------------
	.section	.note.nv.tkinfo,"",@"SHT_NOTE"
	.sectionflags	@"SHF_NOTE_NV_TKINFO"
	.tkinfo
        /*0018*/ 	.word	0x00000002
        /*0030*/ 	.string	""
        /*0030*/ 	.string	"ptxas"
        /*0030*/ 	.string	"Cuda compilation tools, release 13.0, V13.0.88"
        /*0030*/ 	.string	"Build cuda_13.0.r13.0/compiler.36424714_0"
        /*0030*/ 	.string	"-arch sm_100 -m 64 "



//--------------------- .note.nv.cuinfo           --------------------------
	.section	.note.nv.cuinfo,"",@"SHT_NOTE"
	.sectionflags	@"SHF_NOTE_NV_CUINFO"
        /*0018*/ 	.short	0x0002
        /*001a*/ 	.short	0x0064
        /*001c*/ 	.short	0x0082
	.zero		2


//--------------------- .nv.info                  --------------------------
	.section	.nv.info,"",@"SHT_CUDA_INFO"
	.align	4


	//----- nvinfo : EIATTR_REGCOUNT
	.align		4
        /*0000*/ 	.byte	0x04, 0x2f
        /*0002*/ 	.short	(.L_2 - .L_1)
	.align		4
.L_1:
        /*0004*/ 	.word	index@(_Z19printHello_from_gpuv)
        /*0008*/ 	.word	0x00000018


	//----- nvinfo : EIATTR_FRAME_SIZE
	.align		4
.L_2:
        /*000c*/ 	.byte	0x04, 0x11
        /*000e*/ 	.short	(.L_4 - .L_3)
	.align		4
.L_3:
        /*0010*/ 	.word	index@(_Z19printHello_from_gpuv)
        /*0014*/ 	.word	0x00000000


	//----- nvinfo : EIATTR_MIN_STACK_SIZE
	.align		4
.L_4:
        /*0018*/ 	.byte	0x04, 0x12
        /*001a*/ 	.short	(.L_6 - .L_5)
	.align		4
.L_5:
        /*001c*/ 	.word	index@(_Z19printHello_from_gpuv)
        /*0020*/ 	.word	0x00000000
.L_6:


//--------------------- .nv.compat                --------------------------
	.section	.nv.compat,"",@"SHT_CUDA_COMPAT_INFO"
	.align	4
        /*0000*/ 	.byte	0x02, 0x09, 0x00, 0x00, 0x02, 0x02, 0x01, 0x00, 0x02, 0x05, 0x05, 0x00, 0x03, 0x07, 0x01, 0x01
        /*0010*/ 	.byte	0x02, 0x03, 0x00, 0x00, 0x02, 0x06, 0x01, 0x00, 0x04, 0x0b, 0x08, 0x00, 0x09, 0x00, 0x00, 0x00
        /*0020*/ 	.byte	0x00, 0x00, 0x00, 0x00


//--------------------- .nv.info._Z19printHello_from_gpuv --------------------------
	.section	.nv.info._Z19printHello_from_gpuv,"",@"SHT_CUDA_INFO"
	.sectionflags	@""
	.align	4


	//----- nvinfo : EIATTR_CUDA_API_VERSION
	.align		4
        /*0000*/ 	.byte	0x04, 0x37
        /*0002*/ 	.short	(.L_8 - .L_7)
.L_7:
        /*0004*/ 	.word	0x00000082


	//----- nvinfo : EIATTR_SPARSE_MMA_MASK
	.align		4
.L_8:
        /*0008*/ 	.byte	0x03, 0x50
        /*000a*/ 	.short	0x0000


	//----- nvinfo : EIATTR_MAXREG_COUNT
	.align		4
        /*000c*/ 	.byte	0x03, 0x1b
        /*000e*/ 	.short	0x00ff


	//----- nvinfo : EIATTR_EXTERNS
	.align		4
        /*0010*/ 	.byte	0x04, 0x0f
        /*0012*/ 	.short	(.L_10 - .L_9)


	//   ....[0]....
	.align		4
.L_9:
        /*0014*/ 	.word	index@(vprintf)


	//----- nvinfo : EIATTR_MERCURY_ISA_VERSION
	.align		4
.L_10:
        /*0018*/ 	.byte	0x03, 0x5f
        /*001a*/ 	.short	0x0101


	//----- nvinfo : EIATTR_VRC_CTA_INIT_COUNT
	.align		4
        /*001c*/ 	.byte	0x02, 0x4a
	.zero		1
	.zero		1


	//----- nvinfo : EIATTR_SYSCALL_OFFSETS
	.align		4
        /*0020*/ 	.byte	0x04, 0x46
        /*0022*/ 	.short	(.L_12 - .L_11)


	//   ....[0]....
.L_11:
        /*0024*/ 	.word	0x00000080


	//----- nvinfo : EIATTR_EXIT_INSTR_OFFSETS
	.align		4
.L_12:
        /*0028*/ 	.byte	0x04, 0x1c
        /*002a*/ 	.short	(.L_14 - .L_13)


	//   ....[0]....
.L_13:
        /*002c*/ 	.word	0x00000090


	//----- nvinfo : EIATTR_SW_WAR
	.align		4
.L_14:
        /*0030*/ 	.byte	0x04, 0x36
        /*0032*/ 	.short	(.L_16 - .L_15)
.L_15:
        /*0034*/ 	.word	0x00000008
.L_16:


//--------------------- .nv.callgraph             --------------------------
	.section	.nv.callgraph,"",@"SHT_CUDA_CALLGRAPH"
	.align	4
	.sectionentsize	8
	.align		4
        /*0000*/ 	.word	0x00000000
	.align		4
        /*0004*/ 	.word	0xffffffff
	.align		4
        /*0008*/ 	.word	index@(_Z19printHello_from_gpuv)
	.align		4
        /*000c*/ 	.word	index@(vprintf)
	.align		4
        /*0010*/ 	.word	0x00000000
	.align		4
        /*0014*/ 	.word	0xfffffffe
	.align		4
        /*0018*/ 	.word	0x00000000
	.align		4
        /*001c*/ 	.word	0xfffffffd
	.align		4
        /*0020*/ 	.word	0x00000000
	.align		4
        /*0024*/ 	.word	0xfffffffc


//--------------------- .nv.constant4             --------------------------
	.section	.nv.constant4,"a",@progbits
	.align	8
	.align		8
.nv.constant4:
        /*0000*/ 	.dword	vprintf
	.align		8
        /*0008*/ 	.dword	$str


//--------------------- .text._Z19printHello_from_gpuv --------------------------
	.section	.text._Z19printHello_from_gpuv,"ax",@progbits
	.align	128
        .global         _Z19printHello_from_gpuv
        .type           _Z19printHello_from_gpuv,@function
        .size           _Z19printHello_from_gpuv,(.L_x_2 - _Z19printHello_from_gpuv)
        .other          _Z19printHello_from_gpuv,@"STO_CUDA_ENTRY STV_DEFAULT"
_Z19printHello_from_gpuv:
.text._Z19printHello_from_gpuv:
[----:B------:R-:W0:Y:S01]  /*0000*/  LDC R1, c[0x0][0x37c] ;  /* 0x0000df00ff017b82 */ /* 0x000e220000000800 */
[----:B------:R-:W-:Y:S01]  /*0010*/  MOV R0, 0x0 ;  /* 0x0000000000007802 */ /* 0x000fe20000000f00 */
[----:B------:R-:W1:Y:S01]  /*0020*/  LDCU.64 UR4, c[0x4][0x8] ;  /* 0x01000100ff0477ac */ /* 0x000e620008000a00 */
[----:B------:R-:W-:-:S05]  /*0030*/  CS2R R6, SRZ ;  /* 0x0000000000067805 */ /* 0x000fca000001ff00 */
[----:B------:R2:W3:Y:S01]  /*0040*/  LDC.64 R2, c[0x4][R0] ;  /* 0x0100000000027b82 */ /* 0x0004e20000000a00 */
[----:B-1----:R-:W-:Y:S02]  /*0050*/  IMAD.U32 R4, RZ, RZ, UR4 ;  /* 0x00000004ff047e24 */ /* 0x002fe4000f8e00ff */
[----:B--2---:R-:W-:-:S07]  /*0060*/  IMAD.U32 R5, RZ, RZ, UR5 ;  /* 0x00000005ff057e24 */ /* 0x004fce000f8e00ff */
[----:B------:R-:W-:-:S07]  /*0070*/  LEPC R20, `(.L_x_0) ;  /* 0x000000001014794e */ /* 0x000fce0000000000 */
[----:B0--3--:R-:W-:Y:S05]  /*0080*/  CALL.ABS.NOINC R2 ;  /* 0x0000000002007343 */ /* 0x009fea0003c00000 */
.L_x_0:
[----:B------:R-:W-:Y:S05]  /*0090*/  EXIT ;  /* 0x000000000000794d */ /* 0x000fea0003800000 */
.L_x_1:
[----:B------:R-:W-:-:S00]  /*00a0*/  BRA `(.L_x_1) ;  /* 0xfffffffc00fc7947 */ /* 0x000fc0000383ffff */
[----:B------:R-:W-:-:S00]  /*00b0*/  NOP ;  /* 0x0000000000007918 */ /* 0x000fc00000000000 */
        /* <DEDUP_REMOVED lines=12> */
.L_x_2:


//--------------------- .nv.global.init           --------------------------
	.section	.nv.global.init,"aw",@progbits
.nv.global.init:
	.type		$str,@object
	.size		$str,(.L_0 - $str)
$str:
        /*0000*/ 	.byte	0x68, 0x65, 0x6c, 0x6c, 0x6f, 0x0a, 0x00
.L_0:


//--------------------- .nv.shared.reserved.0     --------------------------
	.section	.nv.shared.reserved.0,"aw",@nobits
	.weak		__nv_reservedSMEM_offset_0_alias
	.size		__nv_reservedSMEM_offset_0_alias, 0, 64
	.other		__nv_reservedSMEM_offset_0_alias,@"STO_CUDA_RESERVED_SHARED STV_DEFAULT"
__nv_reservedSMEM_offset_0_alias:
	.zero		0
	.zero		64


//--------------------- .nv.constant0._Z19printHello_from_gpuv --------------------------
	.section	.nv.constant0._Z19printHello_from_gpuv,"a",@progbits
	.sectionflags	@""
	.align	4
.nv.constant0._Z19printHello_from_gpuv:
	.zero		896


//--------------------- SYMBOLS --------------------------

	.type		.nv.reservedSmem.offset0,@object
	.size		.nv.reservedSmem.offset0,0x4
	.type		vprintf,@function
